	.headerflags	@"EF_CUDA_TEXMODE_UNIFIED EF_CUDA_64BIT_ADDRESS EF_CUDA_ACCELERATORS EF_CUDA_SM90 EF_CUDA_VIRTUAL_SM(EF_CUDA_SM90)"
	.elftype	@"ET_EXEC"


//--------------------- .nv.info                  --------------------------
	.section	.nv.info,"",@"SHT_CUDA_INFO"
	.align	4


	//----- nvinfo : EIATTR_REGCOUNT
	.align		4
        /*0000*/ 	.byte	0x04, 0x2f
        /*0002*/ 	.short	(.L_1 - .L_0)
	.align		4
.L_0:
        /*0004*/ 	.word	index@(triton_poi_fused_add_native_batch_norm_backward_24)
        /*0008*/ 	.word	0x00000020


	//----- nvinfo : EIATTR_MIN_STACK_SIZE
	.align		4
.L_1:
        /*000c*/ 	.byte	0x04, 0x12
        /*000e*/ 	.short	(.L_3 - .L_2)
	.align		4
.L_2:
        /*0010*/ 	.word	index@(triton_poi_fused_add_native_batch_norm_backward_24)
        /*0014*/ 	.word	0x00000000


	//----- nvinfo : EIATTR_FRAME_SIZE
	.align		4
.L_3:
        /*0018*/ 	.byte	0x04, 0x11
        /*001a*/ 	.short	(.L_5 - .L_4)
	.align		4
.L_4:
        /*001c*/ 	.word	index@(triton_poi_fused_add_native_batch_norm_backward_24)
        /*0020*/ 	.word	0x00000000


	//----- nvinfo : EIATTR_MIN_STACK_SIZE
	.align		4
.L_5:
        /*0024*/ 	.byte	0x04, 0x12
        /*0026*/ 	.short	(.L_7 - .L_6)
	.align		4
.L_6:
        /*0028*/ 	.word	index@(triton_poi_fused_add_native_batch_norm_backward_24)
        /*002c*/ 	.word	0x00000000
.L_7:


//--------------------- .nv.info.triton_poi_fused_add_native_batch_norm_backward_24 --------------------------
	.section	.nv.info.triton_poi_fused_add_native_batch_norm_backward_24,"",@"SHT_CUDA_INFO"
	.sectionflags	@""
	.align	4


	//----- nvinfo : EIATTR_CUDA_API_VERSION
	.align		4
        /*0000*/ 	.byte	0x04, 0x37
        /*0002*/ 	.short	(.L_9 - .L_8)
.L_8:
        /*0004*/ 	.word	0x0000007c


	//----- nvinfo : EIATTR_KPARAM_INFO
	.align		4
.L_9:
        /*0008*/ 	.byte	0x04, 0x17
        /*000a*/ 	.short	(.L_11 - .L_10)
.L_10:
        /*000c*/ 	.word	0x00000000
        /*0010*/ 	.short	0x0008
        /*0012*/ 	.short	0x0040
        /*0014*/ 	.byte	0x00, 0xf0, 0x11, 0x00


	//----- nvinfo : EIATTR_KPARAM_INFO
	.align		4
.L_11:
        /*0018*/ 	.byte	0x04, 0x17
        /*001a*/ 	.short	(.L_13 - .L_12)
.L_12:
        /*001c*/ 	.word	0x00000000
        /*0020*/ 	.short	0x0007
        /*0022*/ 	.short	0x0038
        /*0024*/ 	.byte	0x00, 0xf4, 0x21, 0x00


	//----- nvinfo : EIATTR_KPARAM_INFO
	.align		4
.L_13:
        /*0028*/ 	.byte	0x04, 0x17
        /*002a*/ 	.short	(.L_15 - .L_14)
.L_14:
        /*002c*/ 	.word	0x00000000
        /*0030*/ 	.short	0x0006
        /*0032*/ 	.short	0x0030
        /*0034*/ 	.byte	0x00, 0xf4, 0x21, 0x00


	//----- nvinfo : EIATTR_KPARAM_INFO
	.align		4
.L_15:
        /*0038*/ 	.byte	0x04, 0x17
        /*003a*/ 	.short	(.L_17 - .L_16)
.L_16:
        /*003c*/ 	.word	0x00000000
        /*0040*/ 	.short	0x0005
        /*0042*/ 	.short	0x0028
        /*0044*/ 	.byte	0x00, 0xf4, 0x21, 0x00


	//----- nvinfo : EIATTR_KPARAM_INFO
	.align		4
.L_17:
        /*0048*/ 	.byte	0x04, 0x17
        /*004a*/ 	.short	(.L_19 - .L_18)
.L_18:
        /*004c*/ 	.word	0x00000000
        /*0050*/ 	.short	0x0004
        /*0052*/ 	.short	0x0020
        /*0054*/ 	.byte	0x00, 0xf4, 0x21, 0x00


	//----- nvinfo : EIATTR_KPARAM_INFO
	.align		4
.L_19:
        /*0058*/ 	.byte	0x04, 0x17
        /*005a*/ 	.short	(.L_21 - .L_20)
.L_20:
        /*005c*/ 	.word	0x00000000
        /*0060*/ 	.short	0x0003
        /*0062*/ 	.short	0x0018
        /*0064*/ 	.byte	0x00, 0xf4, 0x21, 0x00


	//----- nvinfo : EIATTR_KPARAM_INFO
	.align		4
.L_21:
        /*0068*/ 	.byte	0x04, 0x17
        /*006a*/ 	.short	(.L_23 - .L_22)
.L_22:
        /*006c*/ 	.word	0x00000000
        /*0070*/ 	.short	0x0002
        /*0072*/ 	.short	0x0010
        /*0074*/ 	.byte	0x00, 0xf4, 0x21, 0x00


	//----- nvinfo : EIATTR_KPARAM_INFO
	.align		4
.L_23:
        /*0078*/ 	.byte	0x04, 0x17
        /*007a*/ 	.short	(.L_25 - .L_24)
.L_24:
        /*007c*/ 	.word	0x00000000
        /*0080*/ 	.short	0x0001
        /*0082*/ 	.short	0x0008
        /*0084*/ 	.byte	0x00, 0xf4, 0x21, 0x00


	//----- nvinfo : EIATTR_KPARAM_INFO
	.align		4
.L_25:
        /*0088*/ 	.byte	0x04, 0x17
        /*008a*/ 	.short	(.L_27 - .L_26)
.L_26:
        /*008c*/ 	.word	0x00000000
        /*0090*/ 	.short	0x0000
        /*0092*/ 	.short	0x0000
        /*0094*/ 	.byte	0x00, 0xf4, 0x21, 0x00


	//----- nvinfo : EIATTR_SPARSE_MMA_MASK
	.align		4
.L_27:
        /*0098*/ 	.byte	0x03, 0x50
        /*009a*/ 	.short	0x0000


	//----- nvinfo : EIATTR_MAXREG_COUNT
	.align		4
        /*009c*/ 	.byte	0x03, 0x1b
        /*009e*/ 	.short	0x00ff


	//----- nvinfo : EIATTR_EXIT_INSTR_OFFSETS
	.align		4
        /*00a0*/ 	.byte	0x04, 0x1c
        /*00a2*/ 	.short	(.L_29 - .L_28)


	//   ....[0]....
.L_28:
        /*00a4*/ 	.word	0x00000390


	//----- nvinfo : EIATTR_REQNTID
	.align		4
.L_29:
        /*00a8*/ 	.byte	0x04, 0x10
        /*00aa*/ 	.short	(.L_31 - .L_30)
.L_30:
        /*00ac*/ 	.word	0x00000080
        /*00b0*/ 	.word	0x00000001
        /*00b4*/ 	.word	0x00000001


	//----- nvinfo : EIATTR_CBANK_PARAM_SIZE
	.align		4
.L_31:
        /*00b8*/ 	.byte	0x03, 0x19
        /*00ba*/ 	.short	0x0044


	//----- nvinfo : EIATTR_PARAM_CBANK
	.align		4
        /*00bc*/ 	.byte	0x04, 0x0a
        /*00be*/ 	.short	(.L_33 - .L_32)
	.align		4
.L_32:
        /*00c0*/ 	.word	index@(.nv.constant0.triton_poi_fused_add_native_batch_norm_backward_24)
        /*00c4*/ 	.short	0x0210
        /*00c6*/ 	.short	0x0044


	//----- nvinfo : EIATTR_SW_WAR
	.align		4
.L_33:
        /*00c8*/ 	.byte	0x04, 0x36
        /*00ca*/ 	.short	(.L_35 - .L_34)
.L_34:
        /*00cc*/ 	.word	0x00000008
.L_35:


//--------------------- .nv.callgraph             --------------------------
	.section	.nv.callgraph,"",@"SHT_CUDA_CALLGRAPH"
	.align	4
	.sectionentsize	8
	.align		4
        /*0000*/ 	.word	0x00000000
	.align		4
        /*0004*/ 	.word	0xffffffff
	.align		4
        /*0008*/ 	.word	0x00000000
	.align		4
        /*000c*/ 	.word	0xfffffffe
	.align		4
        /*0010*/ 	.word	0x00000000
	.align		4
        /*0014*/ 	.word	0xfffffffd
	.align		4
        /*0018*/ 	.word	0x00000000
	.align		4
        /*001c*/ 	.word	0xfffffffc


//--------------------- .text.triton_poi_fused_add_native_batch_norm_backward_24 --------------------------
	.section	.text.triton_poi_fused_add_native_batch_norm_backward_24,"ax",@progbits
	.align	128
        .global         triton_poi_fused_add_native_batch_norm_backward_24
        .type           triton_poi_fused_add_native_batch_norm_backward_24,@function
        .size           triton_poi_fused_add_native_batch_norm_backward_24,(.L_x_1 - triton_poi_fused_add_native_batch_norm_backward_24)
        .other          triton_poi_fused_add_native_batch_norm_backward_24,@"STO_CUDA_ENTRY STV_DEFAULT"
triton_poi_fused_add_native_batch_norm_backward_24:
.text.triton_poi_fused_add_native_batch_norm_backward_24:
[----:B------:R-:W-:Y:S01]  /*0000*/  LDC R1, c[0x0][0x28] ;  /* 0x00000a00ff017b82 */ /* 0x000fe20000000800 */
[----:B------:R-:W1:Y:S07]  /*0010*/  S2R R0, SR_TID.X ;  /* 0x0000000000007919 */ /* 0x000e6e0000002100 */
[----:B------:R-:W2:Y:S01]  /*0020*/  LDC.64 R4, c[0x0][0x218] ;  /* 0x00008600ff047b82 */ /* 0x000ea20000000a00 */
[----:B------:R-:W-:Y:S01]  /*0030*/  ULDC.64 UR4, c[0x0][0x208] ;  /* 0x0000820000047ab9 */ /* 0x000fe20000000a00 */
[----:B------:R-:W3:Y:S06]  /*0040*/  S2R R7, SR_CTAID.X ;  /* 0x0000000000077919 */ /* 0x000eec0000002500 */
[----:B------:R-:W4:Y:S08]  /*0050*/  LDC.64 R8, c[0x0][0x220] ;  /* 0x00008800ff087b82 */ /* 0x000f300000000a00 */
[----:B------:R-:W5:Y:S08]  /*0060*/  LDC.64 R28, c[0x0][0x210] ;  /* 0x00008400ff1c7b82 */ /* 0x000f700000000a00 */
[----:B------:R-:W5:Y:S01]  /*0070*/  LDC.64 R2, c[0x0][0x228] ;  /* 0x00008a00ff027b82 */ /* 0x000f620000000a00 */
[----:B-1----:R-:W-:-:S07]  /*0080*/  SHF.L.U32 R0, R0, 0x2, RZ ;  /* 0x0000000200007819 */ /* 0x002fce00000006ff */
[----:B------:R-:W1:Y:S01]  /*0090*/  LDC.64 R20, c[0x0][0x230] ;  /* 0x00008c00ff147b82 */ /* 0x000e620000000a00 */
[----:B------:R-:W-:Y:S02]  /*00a0*/  LOP3.LUT R0, R0, 0x1fc, RZ, 0xc0, !PT ;  /* 0x000001fc00007812 */ /* 0x000fe400078ec0ff */
[----:B---3--:R-:W-:Y:S02]  /*00b0*/  SHF.R.S32.HI R6, RZ, 0x16, R7 ;  /* 0x00000016ff067819 */ /* 0x008fe40000011407 */
[----:B------:R-:W-:-:S03]  /*00c0*/  LEA R0, R7, R0, 0x9 ;  /* 0x0000000007007211 */ /* 0x000fc600078e48ff */
[----:B------:R-:W3:Y:S01]  /*00d0*/  LDC.64 R24, c[0x0][0x238] ;  /* 0x00008e00ff187b82 */ /* 0x000ee20000000a00 */
[----:B------:R-:W-:Y:S01]  /*00e0*/  SGXT R7, R6, 0x1 ;  /* 0x000000010607781a */ /* 0x000fe20000000200 */
[----:B--2---:R-:W-:-:S03]  /*00f0*/  IMAD.WIDE R4, R0, 0x4, R4 ;  /* 0x0000000400047825 */ /* 0x004fc600078e0204 */
[----:B------:R-:W-:Y:S01]  /*0100*/  LEA.HI R7, R7, R0, RZ, 0x6 ;  /* 0x0000000007077211 */ /* 0x000fe200078f30ff */
[----:B----4-:R-:W-:-:S03]  /*0110*/  IMAD.WIDE R8, R0, 0x4, R8 ;  /* 0x0000000400087825 */ /* 0x010fc600078e0208 */
[----:B------:R-:W-:Y:S01]  /*0120*/  LOP3.LUT R7, R7, 0xffffffc0, RZ, 0xc0, !PT ;  /* 0xffffffc007077812 */ /* 0x000fe200078ec0ff */
[----:B-----5:R-:W-:-:S03]  /*0130*/  IMAD.WIDE R28, R0, 0x4, R28 ;  /* 0x00000004001c7825 */ /* 0x020fc600078e021c */
[----:B------:R-:W-:Y:S01]  /*0140*/  IADD3 R27, R0, -R7, RZ ;  /* 0x80000007001b7210 */ /* 0x000fe20007ffe0ff */
[----:B------:R-:W2:Y:S04]  /*0150*/  LDG.E.128 R8, desc[UR4][R8.64] ;  /* 0x0000000408087981 */ /* 0x000ea8000c1e1d00 */
[----:B------:R-:W2:Y:S01]  /*0160*/  LDG.E.128 R4, desc[UR4][R4.64] ;  /* 0x0000000404047981 */ /* 0x000ea2000c1e1d00 */
[----:B0-----:R-:W-:-:S03]  /*0170*/  IMAD.WIDE R18, R27, 0x4, R2 ;  /* 0x000000041b127825 */ /* 0x001fc600078e0202 */
[----:B------:R-:W4:Y:S04]  /*0180*/  LDG.E.128 R12, desc[UR4][R28.64] ;  /* 0x000000041c0c7981 */ /* 0x000f28000c1e1d00 */
[----:B------:R-:W5:Y:S01]  /*0190*/  LDG.E.EL.128 R16, desc[UR4][R18.64] ;  /* 0x0000000412107981 */ /* 0x000f62000c2e1d00 */
[----:B-1----:R-:W-:-:S04]  /*01a0*/  IMAD.WIDE R20, R27, 0x4, R20 ;  /* 0x000000041b147825 */ /* 0x002fc800078e0214 */
[----:B---3--:R-:W-:Y:S02]  /*01b0*/  IMAD.WIDE R24, R27, 0x4, R24 ;  /* 0x000000041b187825 */ /* 0x008fe400078e0218 */
[----:B------:R-:W3:Y:S02]  /*01c0*/  LDG.E.EL.128 R20, desc[UR4][R20.64] ;  /* 0x0000000414147981 */ /* 0x000ee4000c2e1d00 */
[----:B--2---:R-:W-:-:S04]  /*01d0*/  FADD R3, R4, R8 ;  /* 0x0000000804037221 */ /* 0x004fc80000000000 */
[----:B----4-:R-:W-:-:S04]  /*01e0*/  FADD R27, R12, R3 ;  /* 0x000000030c1b7221 */ /* 0x010fc80000000000 */
[----:B-----5:R-:W-:Y:S02]  /*01f0*/  FADD R16, -R16, R27 ;  /* 0x0000001b10107221 */ /* 0x020fe40000000100 */
[----:B------:R-:W2:Y:S01]  /*0200*/  LDG.E.EL.128 R24, desc[UR4][R24.64] ;  /* 0x0000000418187981 */ /* 0x000ea2000c2e1d00 */
[----:B------:R-:W-:-:S04]  /*0210*/  FADD R2, R5, R9 ;  /* 0x0000000905027221 */ /* 0x000fc80000000000 */
[----:B------:R-:W-:Y:S01]  /*0220*/  FADD R4, R13, R2 ;  /* 0x000000020d047221 */ /* 0x000fe20000000000 */
[----:B------:R-:W-:Y:S01]  /*0230*/  FADD R5, R6, R10 ;  /* 0x0000000a06057221 */ /* 0x000fe20000000000 */
[----:B------:R-:W0:Y:S02]  /*0240*/  LDC.64 R12, c[0x0][0x240] ;  /* 0x00009000ff0c7b82 */ /* 0x000e240000000a00 */
[----:B------:R-:W-:Y:S01]  /*0250*/  FADD R17, -R17, R4 ;  /* 0x0000000411117221 */ /* 0x000fe20000000100 */
[----:B------:R-:W-:Y:S01]  /*0260*/  FADD R4, R7, R11 ;  /* 0x0000000b07047221 */ /* 0x000fe20000000000 */
[----:B------:R-:W-:-:S03]  /*0270*/  FADD R7, R14, R5 ;  /* 0x000000050e077221 */ /* 0x000fc60000000000 */
[----:B------:R-:W-:Y:S01]  /*0280*/  FADD R6, R15, R4 ;  /* 0x000000040f067221 */ /* 0x000fe20000000000 */
[----:B------:R-:W-:-:S03]  /*0290*/  FADD R18, -R18, R7 ;  /* 0x0000000712127221 */ /* 0x000fc60000000100 */
[----:B------:R-:W-:Y:S02]  /*02a0*/  FADD R19, -R19, R6 ;  /* 0x0000000613137221 */ /* 0x000fe40000000100 */
[----:B------:R-:W1:Y:S01]  /*02b0*/  LDC.64 R6, c[0x0][0x248] ;  /* 0x00009200ff067b82 */ /* 0x000e620000000a00 */
[----:B---3--:R-:W-:Y:S01]  /*02c0*/  FADD R20, -R20, R3 ;  /* 0x0000000314147221 */ /* 0x008fe20000000100 */
[----:B------:R-:W-:Y:S01]  /*02d0*/  FADD R21, -R21, R2 ;  /* 0x0000000215157221 */ /* 0x000fe20000000100 */
[----:B------:R-:W-:Y:S01]  /*02e0*/  FADD R22, -R22, R5 ;  /* 0x0000000516167221 */ /* 0x000fe20000000100 */
[----:B------:R-:W-:Y:S01]  /*02f0*/  FADD R23, -R23, R4 ;  /* 0x0000000417177221 */ /* 0x000fe20000000100 */
[----:B------:R-:W-:Y:S01]  /*0300*/  STG.E.128 desc[UR4][R28.64], R16 ;  /* 0x000000101c007986 */ /* 0x000fe2000c101d04 */
[----:B0-----:R-:W-:-:S05]  /*0310*/  IMAD.WIDE R12, R0, 0x4, R12 ;  /* 0x00000004000c7825 */ /* 0x001fca00078e020c */
[----:B------:R-:W-:Y:S01]  /*0320*/  STG.E.128 desc[UR4][R12.64], R20 ;  /* 0x000000140c007986 */ /* 0x000fe2000c101d04 */
[----:B-1----:R-:W-:-:S04]  /*0330*/  IMAD.WIDE R6, R0, 0x4, R6 ;  /* 0x0000000400067825 */ /* 0x002fc800078e0206 */
[----:B--2---:R-:W-:Y:S01]  /*0340*/  FADD R24, R8, -R24 ;  /* 0x8000001808187221 */ /* 0x004fe20000000000 */
[----:B------:R-:W-:Y:S01]  /*0350*/  FADD R25, R9, -R25 ;  /* 0x8000001909197221 */ /* 0x000fe20000000000 */
[----:B------:R-:W-:Y:S01]  /*0360*/  FADD R26, R10, -R26 ;  /* 0x8000001a0a1a7221 */ /* 0x000fe20000000000 */
[----:B------:R-:W-:-:S05]  /*0370*/  FADD R27, R11, -R27 ;  /* 0x8000001b0b1b7221 */ /* 0x000fca0000000000 */
[----:B------:R-:W-:Y:S01]  /*0380*/  STG.E.128 desc[UR4][R6.64], R24 ;  /* 0x0000001806007986 */ /* 0x000fe2000c101d04 */
[----:B------:R-:W-:Y:S05]  /*0390*/  EXIT ;  /* 0x000000000000794d */ /* 0x000fea0003800000 */
.L_x_0:
[----:B------:R-:W-:-:S00]  /*03a0*/  BRA `(.L_x_0) ;  /* 0xfffffffc00fc7947 */ /* 0x000fc0000383ffff */
[----:B------:R-:W-:-:S00]  /*03b0*/  NOP ;  /* 0x0000000000007918 */ /* 0x000fc00000000000 */
        /* <DEDUP_REMOVED lines=12> */
.L_x_1:


//--------------------- .nv.constant0.triton_poi_fused_add_native_batch_norm_backward_24 --------------------------
	.section	.nv.constant0.triton_poi_fused_add_native_batch_norm_backward_24,"a",@progbits
	.sectionflags	@""
	.align	4
.nv.constant0.triton_poi_fused_add_native_batch_norm_backward_24:
	.zero		596
